//
// Generated by NVIDIA NVVM Compiler
//
// Compiler Build ID: CL-36424714
// Cuda compilation tools, release 13.0, V13.0.88
// Based on NVVM 20.0.0
//

.version 9.0
.target sm_100
.address_size 64

	// .globl	_Z5helloPcS_
.extern .func  (.param .b32 func_retval0) vprintf
(
	.param .b64 vprintf_param_0,
	.param .b64 vprintf_param_1
)
;
.global .align 1 .b8 $str[6] = {104, 101, 104, 104, 101};

.visible .entry _Z5helloPcS_(
	.param .u64 .ptr .align 1 _Z5helloPcS__param_0,
	.param .u64 .ptr .align 1 _Z5helloPcS__param_1
)
{
	.reg .b16 	%rs<2>;
	.reg .b32 	%r<3>;
	.reg .b64 	%rd<7>;

	ld.param.u64 	%rd1, [_Z5helloPcS__param_0];
	ld.param.u64 	%rd2, [_Z5helloPcS__param_1];
	cvta.to.global.u64 	%rd3, %rd1;
	cvta.to.global.u64 	%rd4, %rd2;
	mov.u64 	%rd5, $str;
	cvta.global.u64 	%rd6, %rd5;
	{ // callseq 0, 0
	.param .b64 param0;
	st.param.b64 	[param0], %rd6;
	.param .b64 param1;
	st.param.b64 	[param1], 0;
	.param .b32 retval0;
	call.uni (retval0), 
	vprintf, 
	(
	param0, 
	param1
	);
	ld.param.b32 	%r1, [retval0];
	} // callseq 0
	ld.global.u8 	%rs1, [%rd4];
	st.global.u8 	[%rd3], %rs1;
	ret;

}


// ===== COMPILED SASS (sm_100) =====

	.target	sm_100

	.elftype	@"ET_EXEC"


//--------------------- .note.nv.tkinfo           --------------------------
	.section	.note.nv.tkinfo,"",@"SHT_NOTE"
	.sectionflags	@"SHF_NOTE_NV_TKINFO"
	.tkinfo
        /*0018*/ 	.word	0x00000002
        /*0030*/ 	.string	""
        /*0030*/ 	.string	"ptxas"
        /*0030*/ 	.string	"Cuda compilation tools, release 13.0, V13.0.88"
        /*0030*/ 	.string	"Build cuda_13.0.r13.0/compiler.36424714_0"
        /*0030*/ 	.string	"-arch sm_100 -m 64 "



//--------------------- .note.nv.cuinfo           --------------------------
	.section	.note.nv.cuinfo,"",@"SHT_NOTE"
	.sectionflags	@"SHF_NOTE_NV_CUINFO"
        /*0018*/ 	.short	0x0002
        /*001a*/ 	.short	0x0064
        /*001c*/ 	.short	0x0082
	.zero		2


//--------------------- .nv.info                  --------------------------
	.section	.nv.info,"",@"SHT_CUDA_INFO"
	.align	4


	//----- nvinfo : EIATTR_REGCOUNT
	.align		4
        /*0000*/ 	.byte	0x04, 0x2f
        /*0002*/ 	.short	(.L_2 - .L_1)
	.align		4
.L_1:
        /*0004*/ 	.word	index@(_Z5helloPcS_)
        /*0008*/ 	.word	0x00000018


	//----- nvinfo : EIATTR_FRAME_SIZE
	.align		4
.L_2:
        /*000c*/ 	.byte	0x04, 0x11
        /*000e*/ 	.short	(.L_4 - .L_3)
	.align		4
.L_3:
        /*0010*/ 	.word	index@(_Z5helloPcS_)
        /*0014*/ 	.word	0x00000000


	//----- nvinfo : EIATTR_MIN_STACK_SIZE
	.align		4
.L_4:
        /*0018*/ 	.byte	0x04, 0x12
        /*001a*/ 	.short	(.L_6 - .L_5)
	.align		4
.L_5:
        /*001c*/ 	.word	index@(_Z5helloPcS_)
        /*0020*/ 	.word	0x00000000
.L_6:


//--------------------- .nv.compat                --------------------------
	.section	.nv.compat,"",@"SHT_CUDA_COMPAT_INFO"
	.align	4
        /*0000*/ 	.byte	0x02, 0x09, 0x00, 0x00, 0x02, 0x02, 0x01, 0x00, 0x02, 0x05, 0x05, 0x00, 0x03, 0x07, 0x01, 0x01
        /*0010*/ 	.byte	0x02, 0x03, 0x00, 0x00, 0x02, 0x06, 0x01, 0x00, 0x04, 0x0b, 0x08, 0x00, 0x09, 0x00, 0x00, 0x00
        /*0020*/ 	.byte	0x00, 0x00, 0x00, 0x00


//--------------------- .nv.info._Z5helloPcS_     --------------------------
	.section	.nv.info._Z5helloPcS_,"",@"SHT_CUDA_INFO"
	.sectionflags	@""
	.align	4


	//----- nvinfo : EIATTR_CUDA_API_VERSION
	.align		4
        /*0000*/ 	.byte	0x04, 0x37
        /*0002*/ 	.short	(.L_8 - .L_7)
.L_7:
        /*0004*/ 	.word	0x00000082


	//----- nvinfo : EIATTR_KPARAM_INFO
	.align		4
.L_8:
        /*0008*/ 	.byte	0x04, 0x17
        /*000a*/ 	.short	(.L_10 - .L_9)
.L_9:
        /*000c*/ 	.word	0x00000000
        /*0010*/ 	.short	0x0001
        /*0012*/ 	.short	0x0008
        /*0014*/ 	.byte	0x00, 0xf5, 0x21, 0x00


	//----- nvinfo : EIATTR_KPARAM_INFO
	.align		4
.L_10:
        /*0018*/ 	.byte	0x04, 0x17
        /*001a*/ 	.short	(.L_12 - .L_11)
.L_11:
        /*001c*/ 	.word	0x00000000
        /*0020*/ 	.short	0x0000
        /*0022*/ 	.short	0x0000
        /*0024*/ 	.byte	0x00, 0xf5, 0x21, 0x00


	//----- nvinfo : EIATTR_SPARSE_MMA_MASK
	.align		4
.L_12:
        /*0028*/ 	.byte	0x03, 0x50
        /*002a*/ 	.short	0x0000


	//----- nvinfo : EIATTR_MAXREG_COUNT
	.align		4
        /*002c*/ 	.byte	0x03, 0x1b
        /*002e*/ 	.short	0x00ff


	//----- nvinfo : EIATTR_EXTERNS
	.align		4
        /*0030*/ 	.byte	0x04, 0x0f
        /*0032*/ 	.short	(.L_14 - .L_13)


	//   ....[0]....
	.align		4
.L_13:
        /*0034*/ 	.word	index@(vprintf)


	//----- nvinfo : EIATTR_MERCURY_ISA_VERSION
	.align		4
.L_14:
        /*0038*/ 	.byte	0x03, 0x5f
        /*003a*/ 	.short	0x0101


	//----- nvinfo : EIATTR_VRC_CTA_INIT_COUNT
	.align		4
        /*003c*/ 	.byte	0x02, 0x4a
	.zero		1
	.zero		1


	//----- nvinfo : EIATTR_SYSCALL_OFFSETS
	.align		4
        /*0040*/ 	.byte	0x04, 0x46
        /*0042*/ 	.short	(.L_16 - .L_15)


	//   ....[0]....
.L_15:
        /*0044*/ 	.word	0x00000090


	//----- nvinfo : EIATTR_EXIT_INSTR_OFFSETS
	.align		4
.L_16:
        /*0048*/ 	.byte	0x04, 0x1c
        /*004a*/ 	.short	(.L_18 - .L_17)


	//   ....[0]....
.L_17:
        /*004c*/ 	.word	0x000000e0


	//----- nvinfo : EIATTR_CBANK_PARAM_SIZE
	.align		4
.L_18:
        /*0050*/ 	.byte	0x03, 0x19
        /*0052*/ 	.short	0x0010


	//----- nvinfo : EIATTR_PARAM_CBANK
	.align		4
        /*0054*/ 	.byte	0x04, 0x0a
        /*0056*/ 	.short	(.L_20 - .L_19)
	.align		4
.L_19:
        /*0058*/ 	.word	index@(.nv.constant0._Z5helloPcS_)
        /*005c*/ 	.short	0x0380
        /*005e*/ 	.short	0x0010


	//----- nvinfo : EIATTR_SW_WAR
	.align		4
.L_20:
        /*0060*/ 	.byte	0x04, 0x36
        /*0062*/ 	.short	(.L_22 - .L_21)
.L_21:
        /*0064*/ 	.word	0x00000008
.L_22:


//--------------------- .nv.callgraph             --------------------------
	.section	.nv.callgraph,"",@"SHT_CUDA_CALLGRAPH"
	.align	4
	.sectionentsize	8
	.align		4
        /*0000*/ 	.word	0x00000000
	.align		4
        /*0004*/ 	.word	0xffffffff
	.align		4
        /*0008*/ 	.word	index@(_Z5helloPcS_)
	.align		4
        /*000c*/ 	.word	index@(vprintf)
	.align		4
        /*0010*/ 	.word	0x00000000
	.align		4
        /*0014*/ 	.word	0xfffffffe
	.align		4
        /*0018*/ 	.word	0x00000000
	.align		4
        /*001c*/ 	.word	0xfffffffd
	.align		4
        /*0020*/ 	.word	0x00000000
	.align		4
        /*0024*/ 	.word	0xfffffffc


//--------------------- .nv.constant4             --------------------------
	.section	.nv.constant4,"a",@progbits
	.align	8
	.align		8
.nv.constant4:
        /*0000*/ 	.dword	vprintf
	.align		8
        /*0008*/ 	.dword	$str


//--------------------- .text._Z5helloPcS_        --------------------------
	.section	.text._Z5helloPcS_,"ax",@progbits
	.align	128
        .global         _Z5helloPcS_
        .type           _Z5helloPcS_,@function
        .size           _Z5helloPcS_,(.L_x_2 - _Z5helloPcS_)
        .other          _Z5helloPcS_,@"STO_CUDA_ENTRY STV_DEFAULT"
_Z5helloPcS_:
.text._Z5helloPcS_:
[----:B------:R-:W0:Y:S01]  /*0000*/  LDC R1, c[0x0][0x37c] ;  /* 0x0000df00ff017b82 */ /* 0x000e220000000800 */
[----:B------:R-:W-:Y:S01]  /*0010*/  MOV R0, 0x0 ;  /* 0x0000000000007802 */ /* 0x000fe20000000f00 */
[----:B------:R-:W1:Y:S01]  /*0020*/  LDCU.64 UR4, c[0x4][0x8] ;  /* 0x01000100ff0477ac */ /* 0x000e620008000a00 */
[----:B------:R-:W-:-:S05]  /*0030*/  CS2R R6, SRZ ;  /* 0x0000000000067805 */ /* 0x000fca000001ff00 */
[----:B------:R2:W3:Y:S01]  /*0040*/  LDC.64 R2, c[0x4][R0] ;  /* 0x0100000000027b82 */ /* 0x0004e20000000a00 */
[----:B------:R-:W4:Y:S01]  /*0050*/  LDCU.64 UR36, c[0x0][0x358] ;  /* 0x00006b00ff2477ac */ /* 0x000f220008000a00 */
[----:B-1----:R-:W-:Y:S02]  /*0060*/  IMAD.U32 R4, RZ, RZ, UR4 ;  /* 0x00000004ff047e24 */ /* 0x002fe4000f8e00ff */
[----:B--2---:R-:W-:-:S07]  /*0070*/  IMAD.U32 R5, RZ, RZ, UR5 ;  /* 0x00000005ff057e24 */ /* 0x004fce000f8e00ff */
[----:B------:R-:W-:-:S07]  /*0080*/  LEPC R20, `(.L_x_0) ;  /* 0x000000001014794e */ /* 0x000fce0000000000 */
[----:B0--34-:R-:W-:Y:S05]  /*0090*/  CALL.ABS.NOINC R2 ;  /* 0x0000000002007343 */ /* 0x019fea0003c00000 */
.L_x_0:
[----:B------:R-:W0:Y:S02]  /*00a0*/  LDC.64 R2, c[0x0][0x388] ;  /* 0x0000e200ff027b82 */ /* 0x000e240000000a00 */
[----:B0-----:R-:W2:Y:S06]  /*00b0*/  LDG.E.U8 R3, desc[UR36][R2.64] ;  /* 0x0000002402037981 */ /* 0x001eac000c1e1100 */
[----:B------:R-:W2:Y:S02]  /*00c0*/  LDC.64 R4, c[0x0][0x380] ;  /* 0x0000e000ff047b82 */ /* 0x000ea40000000a00 */
[----:B--2---:R-:W-:Y:S01]  /*00d0*/  STG.E.U8 desc[UR36][R4.64], R3 ;  /* 0x0000000304007986 */ /* 0x004fe2000c101124 */
[----:B------:R-:W-:Y:S05]  /*00e0*/  EXIT ;  /* 0x000000000000794d */ /* 0x000fea0003800000 */
.L_x_1:
[----:B------:R-:W-:-:S00]  /*00f0*/  BRA `(.L_x_1) ;  /* 0xfffffffc00fc7947 */ /* 0x000fc0000383ffff */
[----:B------:R-:W-:-:S00]  /*0100*/  NOP ;  /* 0x0000000000007918 */ /* 0x000fc00000000000 */
[----:B------:R-:W-:-:S00]  /*0110*/  NOP ;  /* 0x0000000000007918 */ /* 0x000fc00000000000 */
[----:B------:R-:W-:-:S00]  /*0120*/  NOP ;  /* 0x0000000000007918 */ /* 0x000fc00000000000 */
[----:B------:R-:W-:-:S00]  /*0130*/  NOP ;  /* 0x0000000000007918 */ /* 0x000fc00000000000 */
[----:B------:R-:W-:-:S00]  /*0140*/  NOP ;  /* 0x0000000000007918 */ /* 0x000fc00000000000 */
[----:B------:R-:W-:-:S00]  /*0150*/  NOP ;  /* 0x0000000000007918 */ /* 0x000fc00000000000 */
[----:B------:R-:W-:-:S00]  /*0160*/  NOP ;  /* 0x0000000000007918 */ /* 0x000fc00000000000 */
[----:B------:R-:W-:-:S00]  /*0170*/  NOP ;  /* 0x0000000000007918 */ /* 0x000fc00000000000 */
.L_x_2:


//--------------------- .nv.global.init           --------------------------
	.section	.nv.global.init,"aw",@progbits
.nv.global.init:
	.type		$str,@object
	.size		$str,(.L_0 - $str)
$str:
        /*0000*/ 	.byte	0x68, 0x65, 0x68, 0x68, 0x65, 0x00
.L_0:


//--------------------- .nv.shared.reserved.0     --------------------------
	.section	.nv.shared.reserved.0,"aw",@nobits
	.weak		__nv_reservedSMEM_offset_0_alias
	.size		__nv_reservedSMEM_offset_0_alias, 0, 64
	.other		__nv_reservedSMEM_offset_0_alias,@"STO_CUDA_RESERVED_SHARED STV_DEFAULT"
__nv_reservedSMEM_offset_0_alias:
	.zero		0
	.zero		64


//--------------------- .nv.constant0._Z5helloPcS_ --------------------------
	.section	.nv.constant0._Z5helloPcS_,"a",@progbits
	.sectionflags	@""
	.align	4
.nv.constant0._Z5helloPcS_:
	.zero		912


//--------------------- SYMBOLS --------------------------

	.type		.nv.reservedSmem.offset0,@object
	.size		.nv.reservedSmem.offset0,0x4
	.type		vprintf,@function
